	.headerflags	@"EF_CUDA_TEXMODE_UNIFIED EF_CUDA_64BIT_ADDRESS EF_CUDA_ACCELERATORS EF_CUDA_SM90 EF_CUDA_VIRTUAL_SM(EF_CUDA_SM90)"
	.elftype	@"ET_EXEC"


//--------------------- .nv.info                  --------------------------
	.section	.nv.info,"",@"SHT_CUDA_INFO"
	.align	4


	//----- nvinfo : EIATTR_REGCOUNT
	.align		4
        /*0000*/ 	.byte	0x04, 0x2f
        /*0002*/ 	.short	(.L_3 - .L_2)
	.align		4
.L_2:
        /*0004*/ 	.word	index@(triton_poi_fused__native_batch_norm_legit_no_training_avg_pool2d_relu_50)
        /*0008*/ 	.word	0x00000020


	//----- nvinfo : EIATTR_MIN_STACK_SIZE
	.align		4
.L_3:
        /*000c*/ 	.byte	0x04, 0x12
        /*000e*/ 	.short	(.L_5 - .L_4)
	.align		4
.L_4:
        /*0010*/ 	.word	index@(triton_poi_fused__native_batch_norm_legit_no_training_avg_pool2d_relu_50)
        /*0014*/ 	.word	0x00000000


	//----- nvinfo : EIATTR_FRAME_SIZE
	.align		4
.L_5:
        /*0018*/ 	.byte	0x04, 0x11
        /*001a*/ 	.short	(.L_7 - .L_6)
	.align		4
.L_6:
        /*001c*/ 	.word	index@(triton_poi_fused__native_batch_norm_legit_no_training_avg_pool2d_relu_50)
        /*0020*/ 	.word	0x00000000


	//----- nvinfo : EIATTR_MIN_STACK_SIZE
	.align		4
.L_7:
        /*0024*/ 	.byte	0x04, 0x12
        /*0026*/ 	.short	(.L_9 - .L_8)
	.align		4
.L_8:
        /*0028*/ 	.word	index@(triton_poi_fused__native_batch_norm_legit_no_training_avg_pool2d_relu_50)
        /*002c*/ 	.word	0x00000000
.L_9:


//--------------------- .nv.info.triton_poi_fused__native_batch_norm_legit_no_training_avg_pool2d_relu_50 --------------------------
	.section	.nv.info.triton_poi_fused__native_batch_norm_legit_no_training_avg_pool2d_relu_50,"",@"SHT_CUDA_INFO"
	.sectionflags	@""
	.align	4


	//----- nvinfo : EIATTR_CUDA_API_VERSION
	.align		4
        /*0000*/ 	.byte	0x04, 0x37
        /*0002*/ 	.short	(.L_11 - .L_10)
.L_10:
        /*0004*/ 	.word	0x0000007c


	//----- nvinfo : EIATTR_KPARAM_INFO
	.align		4
.L_11:
        /*0008*/ 	.byte	0x04, 0x17
        /*000a*/ 	.short	(.L_13 - .L_12)
.L_12:
        /*000c*/ 	.word	0x00000000
        /*0010*/ 	.short	0x0007
        /*0012*/ 	.short	0x0038
        /*0014*/ 	.byte	0x00, 0xf0, 0x11, 0x00


	//----- nvinfo : EIATTR_KPARAM_INFO
	.align		4
.L_13:
        /*0018*/ 	.byte	0x04, 0x17
        /*001a*/ 	.short	(.L_15 - .L_14)
.L_14:
        /*001c*/ 	.word	0x00000000
        /*0020*/ 	.short	0x0006
        /*0022*/ 	.short	0x0030
        /*0024*/ 	.byte	0x00, 0xf4, 0x21, 0x00


	//----- nvinfo : EIATTR_KPARAM_INFO
	.align		4
.L_15:
        /*0028*/ 	.byte	0x04, 0x17
        /*002a*/ 	.short	(.L_17 - .L_16)
.L_16:
        /*002c*/ 	.word	0x00000000
        /*0030*/ 	.short	0x0005
        /*0032*/ 	.short	0x0028
        /*0034*/ 	.byte	0x00, 0xf4, 0x21, 0x00


	//----- nvinfo : EIATTR_KPARAM_INFO
	.align		4
.L_17:
        /*0038*/ 	.byte	0x04, 0x17
        /*003a*/ 	.short	(.L_19 - .L_18)
.L_18:
        /*003c*/ 	.word	0x00000000
        /*0040*/ 	.short	0x0004
        /*0042*/ 	.short	0x0020
        /*0044*/ 	.byte	0x00, 0xf4, 0x21, 0x00


	//----- nvinfo : EIATTR_KPARAM_INFO
	.align		4
.L_19:
        /*0048*/ 	.byte	0x04, 0x17
        /*004a*/ 	.short	(.L_21 - .L_20)
.L_20:
        /*004c*/ 	.word	0x00000000
        /*0050*/ 	.short	0x0003
        /*0052*/ 	.short	0x0018
        /*0054*/ 	.byte	0x00, 0xf4, 0x21, 0x00


	//----- nvinfo : EIATTR_KPARAM_INFO
	.align		4
.L_21:
        /*0058*/ 	.byte	0x04, 0x17
        /*005a*/ 	.short	(.L_23 - .L_22)
.L_22:
        /*005c*/ 	.word	0x00000000
        /*0060*/ 	.short	0x0002
        /*0062*/ 	.short	0x0010
        /*0064*/ 	.byte	0x00, 0xf4, 0x21, 0x00


	//----- nvinfo : EIATTR_KPARAM_INFO
	.align		4
.L_23:
        /*0068*/ 	.byte	0x04, 0x17
        /*006a*/ 	.short	(.L_25 - .L_24)
.L_24:
        /*006c*/ 	.word	0x00000000
        /*0070*/ 	.short	0x0001
        /*0072*/ 	.short	0x0008
        /*0074*/ 	.byte	0x00, 0xf4, 0x21, 0x00


	//----- nvinfo : EIATTR_KPARAM_INFO
	.align		4
.L_25:
        /*0078*/ 	.byte	0x04, 0x17
        /*007a*/ 	.short	(.L_27 - .L_26)
.L_26:
        /*007c*/ 	.word	0x00000000
        /*0080*/ 	.short	0x0000
        /*0082*/ 	.short	0x0000
        /*0084*/ 	.byte	0x00, 0xf4, 0x21, 0x00


	//----- nvinfo : EIATTR_SPARSE_MMA_MASK
	.align		4
.L_27:
        /*0088*/ 	.byte	0x03, 0x50
        /*008a*/ 	.short	0x0000


	//----- nvinfo : EIATTR_MAXREG_COUNT
	.align		4
        /*008c*/ 	.byte	0x03, 0x1b
        /*008e*/ 	.short	0x00ff


	//----- nvinfo : EIATTR_EXIT_INSTR_OFFSETS
	.align		4
        /*0090*/ 	.byte	0x04, 0x1c
        /*0092*/ 	.short	(.L_29 - .L_28)


	//   ....[0]....
.L_28:
        /*0094*/ 	.word	0x00000710


	//   ....[1]....
        /*0098*/ 	.word	0x00000730


	//----- nvinfo : EIATTR_REQNTID
	.align		4
.L_29:
        /*009c*/ 	.byte	0x04, 0x10
        /*009e*/ 	.short	(.L_31 - .L_30)
.L_30:
        /*00a0*/ 	.word	0x00000080
        /*00a4*/ 	.word	0x00000001
        /*00a8*/ 	.word	0x00000001


	//----- nvinfo : EIATTR_CBANK_PARAM_SIZE
	.align		4
.L_31:
        /*00ac*/ 	.byte	0x03, 0x19
        /*00ae*/ 	.short	0x003c


	//----- nvinfo : EIATTR_PARAM_CBANK
	.align		4
        /*00b0*/ 	.byte	0x04, 0x0a
        /*00b2*/ 	.short	(.L_33 - .L_32)
	.align		4
.L_32:
        /*00b4*/ 	.word	index@(.nv.constant0.triton_poi_fused__native_batch_norm_legit_no_training_avg_pool2d_relu_50)
        /*00b8*/ 	.short	0x0210
        /*00ba*/ 	.short	0x003c


	//----- nvinfo : EIATTR_SW_WAR
	.align		4
.L_33:
        /*00bc*/ 	.byte	0x04, 0x36
        /*00be*/ 	.short	(.L_35 - .L_34)
.L_34:
        /*00c0*/ 	.word	0x00000008
.L_35:


//--------------------- .nv.callgraph             --------------------------
	.section	.nv.callgraph,"",@"SHT_CUDA_CALLGRAPH"
	.align	4
	.sectionentsize	8
	.align		4
        /*0000*/ 	.word	0x00000000
	.align		4
        /*0004*/ 	.word	0xffffffff
	.align		4
        /*0008*/ 	.word	0x00000000
	.align		4
        /*000c*/ 	.word	0xfffffffe
	.align		4
        /*0010*/ 	.word	0x00000000
	.align		4
        /*0014*/ 	.word	0xfffffffd
	.align		4
        /*0018*/ 	.word	0x00000000
	.align		4
        /*001c*/ 	.word	0xfffffffc


//--------------------- .nv.constant4             --------------------------
	.section	.nv.constant4,"a",@progbits
	.align	8
	.align		8
.nv.constant4:
        /*0000*/ 	.dword	_$_str
	.align		8
        /*0008*/ 	.dword	_$_str_$_2


//--------------------- .text.triton_poi_fused__native_batch_norm_legit_no_training_avg_pool2d_relu_50 --------------------------
	.section	.text.triton_poi_fused__native_batch_norm_legit_no_training_avg_pool2d_relu_50,"ax",@progbits
	.align	128
        .global         triton_poi_fused__native_batch_norm_legit_no_training_avg_pool2d_relu_50
        .type           triton_poi_fused__native_batch_norm_legit_no_training_avg_pool2d_relu_50,@function
        .size           triton_poi_fused__native_batch_norm_legit_no_training_avg_pool2d_relu_50,(.L_x_1 - triton_poi_fused__native_batch_norm_legit_no_training_avg_pool2d_relu_50)
        .other          triton_poi_fused__native_batch_norm_legit_no_training_avg_pool2d_relu_50,@"STO_CUDA_ENTRY STV_DEFAULT"
triton_poi_fused__native_batch_norm_legit_no_training_avg_pool2d_relu_50:
.text.triton_poi_fused__native_batch_norm_legit_no_training_avg_pool2d_relu_50:
[----:B------:R-:W0:Y:S01]  /*0000*/  LDC R1, c[0x0][0x28] ;  /* 0x00000a00ff017b82 */ /* 0x000e220000000800 */
[----:B------:R-:W1:Y:S01]  /*0010*/  S2R R0, SR_TID.X ;  /* 0x0000000000007919 */ /* 0x000e620000002100 */
[----:B------:R-:W-:Y:S01]  /*0020*/  CS2R R18, SRZ ;  /* 0x0000000000127805 */ /* 0x000fe2000001ff00 */
[----:B------:R-:W2:Y:S01]  /*0030*/  S2R R7, SR_CTAID.X ;  /* 0x0000000000077919 */ /* 0x000ea20000002500 */
[----:B------:R-:W-:Y:S01]  /*0040*/  CS2R R20, SRZ ;  /* 0x0000000000147805 */ /* 0x000fe2000001ff00 */
[----:B------:R-:W-:-:S03]  /*0050*/  ULDC.64 UR4, c[0x0][0x208] ;  /* 0x0000820000047ab9 */ /* 0x000fc60000000a00 */
[----:B------:R-:W3:Y:S08]  /*0060*/  LDC.64 R8, c[0x0][0x210] ;  /* 0x00008400ff087b82 */ /* 0x000ef00000000a00 */
[----:B------:R-:W4:Y:S01]  /*0070*/  LDC.64 R10, c[0x0][0x218] ;  /* 0x00008600ff0a7b82 */ /* 0x000f220000000a00 */
[----:B-1----:R-:W-:Y:S02]  /*0080*/  SHF.L.U32 R0, R0, 0x1, RZ ;  /* 0x0000000100007819 */ /* 0x002fe400000006ff */
[----:B--2---:R-:W-:-:S02]  /*0090*/  SHF.R.S32.HI R3, RZ, 0x17, R7 ;  /* 0x00000017ff037819 */ /* 0x004fc40000011407 */
[----:B------:R-:W-:Y:S02]  /*00a0*/  LOP3.LUT R0, R0, 0xfe, RZ, 0xc0, !PT ;  /* 0x000000fe00007812 */ /* 0x000fe400078ec0ff */
[----:B------:R-:W-:Y:S02]  /*00b0*/  SGXT R3, R3, 0x1 ;  /* 0x000000010303781a */ /* 0x000fe40000000200 */
[----:B------:R-:W-:-:S04]  /*00c0*/  PRMT R14, R0, 0x6540, R7 ;  /* 0x00006540000e7816 */ /* 0x000fc80000000007 */
[----:B------:R-:W-:Y:S02]  /*00d0*/  LEA.HI R0, R3, R14, RZ, 0x2 ;  /* 0x0000000e03007211 */ /* 0x000fe400078f10ff */
[----:B------:R-:W1:Y:S01]  /*00e0*/  LDC.64 R2, c[0x0][0x220] ;  /* 0x00008800ff027b82 */ /* 0x000e620000000a00 */
[----:B------:R-:W-:Y:S02]  /*00f0*/  ISETP.GE.AND P0, PT, R14, 0xc50, PT ;  /* 0x00000c500e00780c */ /* 0x000fe40003f06270 */
[----:B------:R-:W-:-:S05]  /*0100*/  SHF.R.S32.HI R0, RZ, 0x2, R0 ;  /* 0x00000002ff007819 */ /* 0x000fca0000011400 */
[----:B------:R-:W-:-:S05]  /*0110*/  IMAD.HI R4, R0, 0x532ae21d, RZ ;  /* 0x532ae21d00047827 */ /* 0x000fca00078e02ff */
[----:B------:R-:W-:-:S04]  /*0120*/  SHF.R.U32.HI R5, RZ, 0x1f, R4 ;  /* 0x0000001fff057819 */ /* 0x000fc80000011604 */
[----:B------:R-:W-:-:S05]  /*0130*/  LEA.HI.SX32 R5, R4, R5, 0x1a ;  /* 0x0000000504057211 */ /* 0x000fca00078fd2ff */
[----:B------:R-:W-:-:S04]  /*0140*/  IMAD R23, R5, -0xc5, R0 ;  /* 0xffffff3b05177824 */ /* 0x000fc800078e0200 */
[----:B-1----:R-:W-:-:S05]  /*0150*/  IMAD.WIDE R2, R23, 0x4, R2 ;  /* 0x0000000417027825 */ /* 0x002fca00078e0202 */
[----:B------:R-:W2:Y:S04]  /*0160*/  @!P0 LDG.E.EL R18, desc[UR4][R2.64] ;  /* 0x0000000402128981 */ /* 0x000ea8000c2e1900 */
[----:B------:R1:W5:Y:S01]  /*0170*/  @!P0 LDG.E.EL R21, desc[UR4][R2.64] ;  /* 0x0000000402158981 */ /* 0x000362000c2e1900 */
[----:B------:R-:W-:Y:S01]  /*0180*/  SHF.L.U32 R0, R7, 0x8, RZ ;  /* 0x0000000807007819 */ /* 0x000fe200000006ff */
[----:B------:R-:W-:Y:S01]  /*0190*/  IMAD.MOV.U32 R22, RZ, RZ, RZ ;  /* 0x000000ffff167224 */ /* 0x000fe200078e00ff */
[----:B------:R-:W-:Y:S02]  /*01a0*/  SHF.R.U32.HI R5, RZ, 0x17, R7 ;  /* 0x00000017ff057819 */ /* 0x000fe40000011607 */
[----:B------:R-:W-:Y:S02]  /*01b0*/  CS2R R16, SRZ ;  /* 0x0000000000107805 */ /* 0x000fe4000001ff00 */
[----:B------:R-:W-:-:S02]  /*01c0*/  IADD3 R0, R0, 0x1, RZ ;  /* 0x0000000100007810 */ /* 0x000fc40007ffe0ff */
[----:B------:R-:W-:Y:S02]  /*01d0*/  SGXT.U32 R5, R5, 0x1 ;  /* 0x000000010505781a */ /* 0x000fe40000000000 */
[----:B------:R-:W-:Y:S01]  /*01e0*/  SHF.L.U32 R26, R14, 0x2, RZ ;  /* 0x000000020e1a7819 */ /* 0x000fe200000006ff */
[----:B-1----:R-:W1:Y:S02]  /*01f0*/  LDC.64 R2, c[0x0][0x228] ;  /* 0x00008a00ff027b82 */ /* 0x002e640000000a00 */
[----:B------:R-:W-:-:S05]  /*0200*/  IMAD.IADD R5, R0, 0x1, R5 ;  /* 0x0000000100057824 */ /* 0x000fca00078e0205 */
[----:B------:R-:W-:-:S04]  /*0210*/  LOP3.LUT R5, R5, 0x7fffff02, RZ, 0xc0, !PT ;  /* 0x7fffff0205057812 */ /* 0x000fc800078ec0ff */
[----:B------:R-:W-:-:S04]  /*0220*/  IADD3 R5, R0, -R5, RZ ;  /* 0x8000000500057210 */ /* 0x000fc80007ffe0ff */
[----:B------:R-:W-:Y:S01]  /*0230*/  LEA R7, R5, R26, 0x1 ;  /* 0x0000001a05077211 */ /* 0x000fe200078e08ff */
[----:B------:R-:W-:Y:S01]  /*0240*/  HFMA2.MMA R0, -RZ, RZ, 0, 0 ;  /* 0x00000000ff007435 */ /* 0x000fe200000001ff */
[----:B------:R-:W1:Y:S01]  /*0250*/  LDC.64 R4, c[0x0][0x230] ;  /* 0x00008c00ff047b82 */ /* 0x000e620000000a00 */
[----:B------:R-:W-:Y:S01]  /*0260*/  MOV R15, RZ ;  /* 0x000000ff000f7202 */ /* 0x000fe20000000f00 */
[----:B---3--:R-:W-:Y:S01]  /*0270*/  IMAD.WIDE R26, R26, 0x4, R8 ;  /* 0x000000041a1a7825 */ /* 0x008fe200078e0208 */
[----:B------:R-:W-:-:S03]  /*0280*/  IADD3 R29, R7, 0x5, RZ ;  /* 0x00000005071d7810 */ /* 0x000fc60007ffe0ff */
[C-C-:B------:R-:W-:Y:S01]  /*0290*/  IMAD.WIDE R12, R7.reuse, 0x4, R8.reuse ;  /* 0x00000004070c7825 */ /* 0x140fe200078e0208 */
[----:B------:R-:W3:Y:S03]  /*02a0*/  @!P0 LDG.E.EL R22, desc[UR4][R26.64] ;  /* 0x000000041a168981 */ /* 0x000ee6000c2e1900 */
[----:B------:R-:W-:Y:S01]  /*02b0*/  VIADD R25, R7, 0x4 ;  /* 0x0000000407197836 */ /* 0x000fe20000000000 */
[----:B------:R-:W3:Y:S03]  /*02c0*/  @!P0 LDG.E.EL R19, desc[UR4][R26.64+0x4] ;  /* 0x000004041a138981 */ /* 0x000ee6000c2e1900 */
[----:B------:R-:W-:Y:S01]  /*02d0*/  IMAD.WIDE R6, R25, 0x4, R8 ;  /* 0x0000000419067825 */ /* 0x000fe200078e0208 */
[----:B------:R-:W3:Y:S01]  /*02e0*/  @!P0 LDG.E.EL R0, desc[UR4][R12.64] ;  /* 0x000000040c008981 */ /* 0x000ee2000c2e1900 */
[----:B------:R-:W-:-:S03]  /*02f0*/  CS2R R24, SRZ ;  /* 0x0000000000187805 */ /* 0x000fc6000001ff00 */
[----:B------:R-:W3:Y:S01]  /*0300*/  @!P0 LDG.E.EL R15, desc[UR4][R12.64+0x4] ;  /* 0x000004040c0f8981 */ /* 0x000ee2000c2e1900 */
[----:B----4-:R-:W-:-:S03]  /*0310*/  IMAD.WIDE R10, R23, 0x4, R10 ;  /* 0x00000004170a7825 */ /* 0x010fc600078e020a */
[----:B------:R-:W4:Y:S01]  /*0320*/  @!P0 LDG.E.EL R17, desc[UR4][R26.64+0x10] ;  /* 0x000010041a118981 */ /* 0x000f22000c2e1900 */
[----:B------:R-:W-:-:S03]  /*0330*/  IMAD.WIDE R8, R29, 0x4, R8 ;  /* 0x000000041d087825 */ /* 0x000fc600078e0208 */
[----:B------:R1:W4:Y:S04]  /*0340*/  @!P0 LDG.E.EL R16, desc[UR4][R26.64+0x14] ;  /* 0x000014041a108981 */ /* 0x000328000c2e1900 */
[----:B------:R1:W4:Y:S02]  /*0350*/  @!P0 LDG.E.EL R20, desc[UR4][R6.64] ;  /* 0x0000000406148981 */ /* 0x000324000c2e1900 */
[----:B-1----:R-:W-:Y:S02]  /*0360*/  IMAD.WIDE R2, R23, 0x4, R2 ;  /* 0x0000000417027825 */ /* 0x002fe400078e0202 */
[----:B------:R-:W4:Y:S02]  /*0370*/  @!P0 LDG.E.EL R24, desc[UR4][R10.64] ;  /* 0x000000040a188981 */ /* 0x000f24000c2e1900 */
[----:B------:R-:W-:-:S02]  /*0380*/  IMAD.MOV.U32 R26, RZ, RZ, RZ ;  /* 0x000000ffff1a7224 */ /* 0x000fc400078e00ff */
[----:B------:R1:W4:Y:S01]  /*0390*/  @!P0 LDG.E.EL R25, desc[UR4][R10.64] ;  /* 0x000000040a198981 */ /* 0x000322000c2e1900 */
[----:B0-----:R-:W-:Y:S01]  /*03a0*/  IMAD.WIDE R4, R23, 0x4, R4 ;  /* 0x0000000417047825 */ /* 0x001fe200078e0204 */
[----:B------:R-:W-:Y:S02]  /*03b0*/  HFMA2.MMA R23, -RZ, RZ, 0, 0 ;  /* 0x00000000ff177435 */ /* 0x000fe400000001ff */
[----:B------:R-:W4:Y:S01]  /*03c0*/  @!P0 LDG.E.EL R26, desc[UR4][R8.64] ;  /* 0x00000004081a8981 */ /* 0x000f22000c2e1900 */
[----:B------:R-:W-:Y:S02]  /*03d0*/  CS2R R12, SRZ ;  /* 0x00000000000c7805 */ /* 0x000fe4000001ff00 */
[----:B------:R-:W-:-:S04]  /*03e0*/  MOV R6, RZ ;  /* 0x000000ff00067202 */ /* 0x000fc80000000f00 */
[----:B------:R-:W4:Y:S04]  /*03f0*/  @!P0 LDG.E.EL R12, desc[UR4][R2.64] ;  /* 0x00000004020c8981 */ /* 0x000f28000c2e1900 */
[----:B------:R0:W4:Y:S04]  /*0400*/  @!P0 LDG.E.EL R13, desc[UR4][R2.64] ;  /* 0x00000004020d8981 */ /* 0x000128000c2e1900 */
[----:B------:R-:W4:Y:S04]  /*0410*/  @!P0 LDG.E.EL R23, desc[UR4][R4.64] ;  /* 0x0000000404178981 */ /* 0x000f28000c2e1900 */
[----:B------:R0:W4:Y:S01]  /*0420*/  @!P0 LDG.E.EL R6, desc[UR4][R4.64] ;  /* 0x0000000404068981 */ /* 0x000122000c2e1900 */
[----:B-1----:R-:W-:Y:S01]  /*0430*/  HFMA2.MMA R11, -RZ, RZ, 1.625, 0 ;  /* 0x3e800000ff0b7435 */ /* 0x002fe200000001ff */
[----:B0-----:R-:W0:Y:S08]  /*0440*/  LDC.64 R2, c[0x0][0x238] ;  /* 0x00008e00ff027b82 */ /* 0x001e300000000a00 */
[----:B------:R-:W1:Y:S01]  /*0450*/  LDC.64 R4, c[0x0][0x240] ;  /* 0x00009000ff047b82 */ /* 0x000e620000000a00 */
[----:B0-----:R-:W-:-:S04]  /*0460*/  IMAD.WIDE R2, R14, 0x4, R2 ;  /* 0x000000040e027825 */ /* 0x001fc800078e0202 */
[----:B-1----:R-:W-:-:S04]  /*0470*/  IMAD.WIDE R4, R14, 0x4, R4 ;  /* 0x000000040e047825 */ /* 0x002fc800078e0204 */
[----:B--2---:R-:W-:Y:S01]  /*0480*/  FADD R18, R18, 9.9999997473787516356e-06 ;  /* 0x3727c5ac12127421 */ /* 0x004fe20000000000 */
[----:B-----5:R-:W-:-:S03]  /*0490*/  FADD R21, R21, 9.9999997473787516356e-06 ;  /* 0x3727c5ac15157421 */ /* 0x020fc60000000000 */
[----:B------:R-:W0:Y:S08]  /*04a0*/  MUFU.SQRT R7, R18 ;  /* 0x0000001200077308 */ /* 0x000e300000002000 */
[----:B------:R-:W1:Y:S01]  /*04b0*/  MUFU.SQRT R8, R21 ;  /* 0x0000001500087308 */ /* 0x000e620000002000 */
[C---:B0-----:R-:W-:Y:S02]  /*04c0*/  FSETP.GT.AND P1, PT, R7.reuse, 8.50705917302346158658e+37, PT ;  /* 0x7e8000000700780b */ /* 0x041fe40003f24000 */
[----:B------:R-:W-:-:S02]  /*04d0*/  FSETP.GEU.AND P3, PT, R7, 1.175494350822287508e-38, PT ;  /* 0x008000000700780b */ /* 0x000fc40003f6e000 */
[C---:B-1----:R-:W-:Y:S02]  /*04e0*/  FSETP.GT.AND P2, PT, R8.reuse, 8.50705917302346158658e+37, PT ;  /* 0x7e8000000800780b */ /* 0x042fe40003f44000 */
[----:B------:R-:W-:-:S07]  /*04f0*/  FSETP.GEU.AND P4, PT, R8, 1.175494350822287508e-38, PT ;  /* 0x008000000800780b */ /* 0x000fce0003f8e000 */
[----:B------:R-:W-:-:S04]  /*0500*/  @P1 FMUL R7, R7, 0.25 ;  /* 0x3e80000007071820 */ /* 0x000fc80000400000 */
[----:B------:R-:W-:Y:S01]  /*0510*/  @!P3 FMUL R7, R7, 16777216 ;  /* 0x4b8000000707b820 */ /* 0x000fe20000400000 */
[----:B------:R-:W-:-:S04]  /*0520*/  @P2 FMUL R8, R8, 0.25 ;  /* 0x3e80000008082820 */ /* 0x000fc80000400000 */
[----:B------:R-:W-:Y:S01]  /*0530*/  @!P4 FMUL R8, R8, 16777216 ;  /* 0x4b8000000808c820 */ /* 0x000fe20000400000 */
[----:B------:R-:W0:Y:S01]  /*0540*/  MUFU.RCP R7, R7 ;  /* 0x0000000700077308 */ /* 0x000e220000001000 */
[----:B---3--:R-:W-:Y:S01]  /*0550*/  FADD R22, R19, R22 ;  /* 0x0000001613167221 */ /* 0x008fe20000000000 */
[----:B------:R-:W-:Y:S01]  /*0560*/  FSEL R10, R11, 1, P1 ;  /* 0x3f8000000b0a7808 */ /* 0x000fe20000800000 */
[----:B------:R-:W-:-:S05]  /*0570*/  FADD R15, R15, R0 ;  /* 0x000000000f0f7221 */ /* 0x000fca0000000000 */
[----:B------:R-:W1:Y:S01]  /*0580*/  MUFU.RCP R8, R8 ;  /* 0x0000000800087308 */ /* 0x000e620000001000 */
[----:B------:R-:W-:Y:S01]  /*0590*/  FSEL R11, R11, 1, P2 ;  /* 0x3f8000000b0b7808 */ /* 0x000fe20001000000 */
[----:B----4-:R-:W-:Y:S01]  /*05a0*/  FADD R17, R22, R17 ;  /* 0x0000001116117221 */ /* 0x010fe20000000000 */
[----:B------:R-:W-:Y:S01]  /*05b0*/  @!P3 FMUL R10, R10, 16777216 ;  /* 0x4b8000000a0ab820 */ /* 0x000fe20000400000 */
[----:B------:R-:W-:Y:S02]  /*05c0*/  FADD R15, R15, R20 ;  /* 0x000000140f0f7221 */ /* 0x000fe40000000000 */
[----:B------:R-:W-:Y:S01]  /*05d0*/  FADD R16, R17, R16 ;  /* 0x0000001011107221 */ /* 0x000fe20000000000 */
[----:B------:R-:W-:Y:S01]  /*05e0*/  @!P4 FMUL R11, R11, 16777216 ;  /* 0x4b8000000b0bc820 */ /* 0x000fe20000400000 */
[----:B------:R-:W-:Y:S02]  /*05f0*/  LOP3.LUT R9, R24, 0x80000000, RZ, 0x3c, !PT ;  /* 0x8000000018097812 */ /* 0x000fe400078e3cff */
[----:B------:R-:W-:Y:S01]  /*0600*/  LOP3.LUT R0, R25, 0x80000000, RZ, 0x3c, !PT ;  /* 0x8000000019007812 */ /* 0x000fe200078e3cff */
[----:B------:R-:W-:Y:S01]  /*0610*/  FADD R15, R15, R26 ;  /* 0x0000001a0f0f7221 */ /* 0x000fe20000000000 */
[----:B0-----:R-:W-:Y:S01]  /*0620*/  FMUL R10, R7, R10 ;  /* 0x0000000a070a7220 */ /* 0x001fe20000400000 */
[----:B-1----:R-:W-:Y:S01]  /*0630*/  FMUL R11, R8, R11 ;  /* 0x0000000b080b7220 */ /* 0x002fe20000400000 */
[----:B------:R-:W-:Y:S01]  /*0640*/  FFMA R9, R16, 0.25, R9 ;  /* 0x3e80000010097823 */ /* 0x000fe20000000009 */
[----:B------:R-:W-:-:S03]  /*0650*/  FFMA R0, R15, 0.25, R0 ;  /* 0x3e8000000f007823 */ /* 0x000fc60000000000 */
[----:B------:R-:W-:Y:S01]  /*0660*/  FMUL R10, R9, R10 ;  /* 0x0000000a090a7220 */ /* 0x000fe20000400000 */
[----:B------:R-:W-:Y:S01]  /*0670*/  FMUL R11, R0, R11 ;  /* 0x0000000b000b7220 */ /* 0x000fe20000400000 */
[----:B------:R-:W-:Y:S01]  /*0680*/  FMUL R16, R16, 0.25 ;  /* 0x3e80000010107820 */ /* 0x000fe20000400000 */
[----:B------:R-:W-:Y:S01]  /*0690*/  FMUL R17, R15, 0.25 ;  /* 0x3e8000000f117820 */ /* 0x000fe20000400000 */
[----:B------:R-:W-:Y:S01]  /*06a0*/  FFMA R10, R10, R12, R23 ;  /* 0x0000000c0a0a7223 */ /* 0x000fe20000000017 */
[----:B------:R-:W-:-:S04]  /*06b0*/  FFMA R6, R11, R13, R6 ;  /* 0x0000000d0b067223 */ /* 0x000fc80000000006 */
[----:B------:R-:W-:Y:S01]  /*06c0*/  FSETP.GEU.AND P1, PT, R10, RZ, PT ;  /* 0x000000ff0a00720b */ /* 0x000fe20003f2e000 */
[----:B------:R0:W-:Y:S01]  /*06d0*/  @!P0 STG.E.64 desc[UR4][R2.64], R16 ;  /* 0x0000001002008986 */ /* 0x0001e2000c101b04 */
[----:B------:R-:W-:Y:S02]  /*06e0*/  FSETP.GEU.AND P2, PT, R6, RZ, PT ;  /* 0x000000ff0600720b */ /* 0x000fe40003f4e000 */
[----:B------:R-:W-:Y:S02]  /*06f0*/  FSEL R10, R10, RZ, P1 ;  /* 0x000000ff0a0a7208 */ /* 0x000fe40000800000 */
[----:B------:R-:W-:Y:S01]  /*0700*/  FSEL R11, R6, RZ, P2 ;  /* 0x000000ff060b7208 */ /* 0x000fe20001000000 */
[----:B0-----:R-:W-:Y:S08]  /*0710*/  @P0 EXIT ;  /* 0x000000000000094d */ /* 0x001ff00003800000 */
[----:B------:R-:W-:Y:S01]  /*0720*/  STG.E.64 desc[UR4][R4.64], R10 ;  /* 0x0000000a04007986 */ /* 0x000fe2000c101b04 */
[----:B------:R-:W-:Y:S05]  /*0730*/  EXIT ;  /* 0x000000000000794d */ /* 0x000fea0003800000 */
.L_x_0:
[----:B------:R-:W-:-:S00]  /*0740*/  BRA `(.L_x_0) ;  /* 0xfffffffc00fc7947 */ /* 0x000fc0000383ffff */
[----:B------:R-:W-:-:S00]  /*0750*/  NOP ;  /* 0x0000000000007918 */ /* 0x000fc00000000000 */
        /* <DEDUP_REMOVED lines=10> */
.L_x_1:


//--------------------- .nv.global.init           --------------------------
	.section	.nv.global.init,"aw",@progbits
.nv.global.init:
	.type		_$_str,@object
	.size		_$_str,(_$_str_$_2 - _$_str)
_$_str:
        /*0000*/ 	.byte	0x5f, 0x5f, 0x43, 0x55, 0x44, 0x41, 0x5f, 0x46, 0x54, 0x5a, 0x00
	.type		_$_str_$_2,@object
	.size		_$_str_$_2,(.L_1 - _$_str_$_2)
_$_str_$_2:
        /*000b*/ 	.byte	0x5f, 0x5f, 0x43, 0x55, 0x44, 0x41, 0x5f, 0x50, 0x52, 0x45, 0x43, 0x5f, 0x53, 0x51, 0x52, 0x54
        /*001b*/ 	.byte	0x00
.L_1:


//--------------------- .nv.constant0.triton_poi_fused__native_batch_norm_legit_no_training_avg_pool2d_relu_50 --------------------------
	.section	.nv.constant0.triton_poi_fused__native_batch_norm_legit_no_training_avg_pool2d_relu_50,"a",@progbits
	.sectionflags	@""
	.align	4
.nv.constant0.triton_poi_fused__native_batch_norm_legit_no_training_avg_pool2d_relu_50:
	.zero		588
